//
// Generated by NVIDIA NVVM Compiler
//
// Compiler Build ID: CL-36424714
// Cuda compilation tools, release 13.0, V13.0.88
// Based on NVVM 20.0.0
//

.version 9.0
.target sm_100
.address_size 64

	// .globl	_Z8MyKernelPPfmii
.global .align 4 .b8 precalc_xorwow_matrix[102400];
.global .align 4 .b8 precalc_xorwow_offset_matrix[102400];
.global .align 4 .b8 mrg32k3aM1[2304];
.global .align 4 .b8 mrg32k3aM2[2304];
.global .align 4 .b8 mrg32k3aM1SubSeq[2016];
.global .align 4 .b8 mrg32k3aM2SubSeq[2016];
.global .align 4 .b8 mrg32k3aM1Seq[2304];
.global .align 4 .b8 mrg32k3aM2Seq[2304];
.const .align 8 .b8 __cr_lgamma_table[72];

.visible .entry _Z8MyKernelPPfmii(
	.param .u64 .ptr .align 1 _Z8MyKernelPPfmii_param_0,
	.param .u64 _Z8MyKernelPPfmii_param_1,
	.param .u32 _Z8MyKernelPPfmii_param_2,
	.param .u32 _Z8MyKernelPPfmii_param_3
)
{
	.reg .pred 	%p<10>;
	.reg .b32 	%r<63>;
	.reg .b32 	%f<16>;
	.reg .b64 	%rd<18>;

	ld.param.u64 	%rd9, [_Z8MyKernelPPfmii_param_0];
	ld.param.u64 	%rd8, [_Z8MyKernelPPfmii_param_1];
	ld.param.u32 	%r30, [_Z8MyKernelPPfmii_param_2];
	ld.param.u32 	%r31, [_Z8MyKernelPPfmii_param_3];
	cvta.to.global.u64 	%rd1, %rd9;
	min.s32 	%r32, %r31, %r30;
	setp.lt.s32 	%p1, %r32, 1;
	@%p1 bra 	$L__BB0_14;
	and.b32  	%r1, %r30, 7;
	add.s32 	%r2, %r1, -1;
	and.b32  	%r3, %r30, 3;
	and.b32  	%r4, %r30, 2147483640;
	and.b32  	%r5, %r30, 1;
	neg.s32 	%r6, %r4;
	add.s64 	%rd2, %rd1, 16;
	mov.b32 	%r49, 0;
	mov.u32 	%r62, %r49;
$L__BB0_2:
	setp.lt.u32 	%p2, %r30, 8;
	cvt.u64.u32 	%rd10, %r49;
	mul.lo.s64 	%rd3, %rd8, %rd10;
	mov.b32 	%r57, 0;
	@%p2 bra 	$L__BB0_5;
	add.s64 	%rd17, %rd2, %rd3;
	mov.u32 	%r51, %r6;
$L__BB0_4:
	.pragma "nounroll";
	cvt.rn.f32.s32 	%f1, %r62;
	st.global.f32 	[%rd17+-16], %f1;
	add.s32 	%r36, %r62, 1;
	cvt.rn.f32.s32 	%f2, %r36;
	st.global.f32 	[%rd17+-12], %f2;
	add.s32 	%r37, %r62, 2;
	cvt.rn.f32.s32 	%f3, %r37;
	st.global.f32 	[%rd17+-8], %f3;
	add.s32 	%r38, %r62, 3;
	cvt.rn.f32.s32 	%f4, %r38;
	st.global.f32 	[%rd17+-4], %f4;
	add.s32 	%r39, %r62, 4;
	cvt.rn.f32.s32 	%f5, %r39;
	st.global.f32 	[%rd17], %f5;
	add.s32 	%r40, %r62, 5;
	cvt.rn.f32.s32 	%f6, %r40;
	st.global.f32 	[%rd17+4], %f6;
	add.s32 	%r41, %r62, 6;
	cvt.rn.f32.s32 	%f7, %r41;
	st.global.f32 	[%rd17+8], %f7;
	add.s32 	%r42, %r62, 7;
	cvt.rn.f32.s32 	%f8, %r42;
	st.global.f32 	[%rd17+12], %f8;
	add.s32 	%r62, %r62, 8;
	add.s32 	%r51, %r51, 8;
	add.s64 	%rd17, %rd17, 32;
	setp.ne.s32 	%p3, %r51, 0;
	mov.u32 	%r57, %r4;
	@%p3 bra 	$L__BB0_4;
$L__BB0_5:
	setp.eq.s32 	%p4, %r1, 0;
	@%p4 bra 	$L__BB0_13;
	add.s64 	%rd7, %rd1, %rd3;
	setp.lt.u32 	%p5, %r2, 3;
	@%p5 bra 	$L__BB0_8;
	cvt.rn.f32.s32 	%f9, %r62;
	mul.wide.u32 	%rd11, %r57, 4;
	add.s64 	%rd12, %rd7, %rd11;
	st.global.f32 	[%rd12], %f9;
	add.s32 	%r44, %r62, 1;
	cvt.rn.f32.s32 	%f10, %r44;
	st.global.f32 	[%rd12+4], %f10;
	add.s32 	%r45, %r62, 2;
	cvt.rn.f32.s32 	%f11, %r45;
	st.global.f32 	[%rd12+8], %f11;
	add.s32 	%r46, %r62, 3;
	cvt.rn.f32.s32 	%f12, %r46;
	st.global.f32 	[%rd12+12], %f12;
	add.s32 	%r62, %r62, 4;
	add.s32 	%r57, %r57, 4;
$L__BB0_8:
	setp.eq.s32 	%p6, %r3, 0;
	@%p6 bra 	$L__BB0_13;
	setp.eq.s32 	%p7, %r3, 1;
	@%p7 bra 	$L__BB0_11;
	cvt.rn.f32.s32 	%f13, %r62;
	mul.wide.u32 	%rd13, %r57, 4;
	add.s64 	%rd14, %rd7, %rd13;
	st.global.f32 	[%rd14], %f13;
	add.s32 	%r48, %r62, 1;
	cvt.rn.f32.s32 	%f14, %r48;
	st.global.f32 	[%rd14+4], %f14;
	add.s32 	%r62, %r62, 2;
	add.s32 	%r57, %r57, 2;
$L__BB0_11:
	setp.eq.s32 	%p8, %r5, 0;
	@%p8 bra 	$L__BB0_13;
	cvt.rn.f32.s32 	%f15, %r62;
	mul.wide.u32 	%rd15, %r57, 4;
	add.s64 	%rd16, %rd7, %rd15;
	st.global.f32 	[%rd16], %f15;
	add.s32 	%r62, %r62, 1;
$L__BB0_13:
	add.s32 	%r49, %r49, 1;
	setp.ne.s32 	%p9, %r49, %r31;
	@%p9 bra 	$L__BB0_2;
$L__BB0_14:
	ret;

}


// ===== COMPILED SASS (sm_100) =====

	.target	sm_100

	.elftype	@"ET_EXEC"


//--------------------- .note.nv.tkinfo           --------------------------
	.section	.note.nv.tkinfo,"",@"SHT_NOTE"
	.sectionflags	@"SHF_NOTE_NV_TKINFO"
	.tkinfo
        /*0018*/ 	.word	0x00000002
        /*0030*/ 	.string	""
        /*0030*/ 	.string	"ptxas"
        /*0030*/ 	.string	"Cuda compilation tools, release 13.0, V13.0.88"
        /*0030*/ 	.string	"Build cuda_13.0.r13.0/compiler.36424714_0"
        /*0030*/ 	.string	"-arch sm_100 -m 64 "



//--------------------- .note.nv.cuinfo           --------------------------
	.section	.note.nv.cuinfo,"",@"SHT_NOTE"
	.sectionflags	@"SHF_NOTE_NV_CUINFO"
        /*0018*/ 	.short	0x0002
        /*001a*/ 	.short	0x0064
        /*001c*/ 	.short	0x0082
	.zero		2


//--------------------- .nv.info                  --------------------------
	.section	.nv.info,"",@"SHT_CUDA_INFO"
	.align	4


	//----- nvinfo : EIATTR_REGCOUNT
	.align		4
        /*0000*/ 	.byte	0x04, 0x2f
        /*0002*/ 	.short	(.L_10 - .L_9)
	.align		4
.L_9:
        /*0004*/ 	.word	index@(_Z8MyKernelPPfmii)
        /*0008*/ 	.word	0x0000001a


	//----- nvinfo : EIATTR_FRAME_SIZE
	.align		4
.L_10:
        /*000c*/ 	.byte	0x04, 0x11
        /*000e*/ 	.short	(.L_12 - .L_11)
	.align		4
.L_11:
        /*0010*/ 	.word	index@(_Z8MyKernelPPfmii)
        /*0014*/ 	.word	0x00000000


	//----- nvinfo : EIATTR_MIN_STACK_SIZE
	.align		4
.L_12:
        /*0018*/ 	.byte	0x04, 0x12
        /*001a*/ 	.short	(.L_14 - .L_13)
	.align		4
.L_13:
        /*001c*/ 	.word	index@(_Z8MyKernelPPfmii)
        /*0020*/ 	.word	0x00000000
.L_14:


//--------------------- .nv.compat                --------------------------
	.section	.nv.compat,"",@"SHT_CUDA_COMPAT_INFO"
	.align	4
        /*0000*/ 	.byte	0x02, 0x09, 0x00, 0x00, 0x02, 0x02, 0x01, 0x00, 0x02, 0x05, 0x05, 0x00, 0x03, 0x07, 0x01, 0x01
        /*0010*/ 	.byte	0x02, 0x03, 0x00, 0x00, 0x02, 0x06, 0x01, 0x00, 0x04, 0x0b, 0x08, 0x00, 0x09, 0x00, 0x00, 0x00
        /*0020*/ 	.byte	0x00, 0x00, 0x00, 0x00


//--------------------- .nv.info._Z8MyKernelPPfmii --------------------------
	.section	.nv.info._Z8MyKernelPPfmii,"",@"SHT_CUDA_INFO"
	.sectionflags	@""
	.align	4


	//----- nvinfo : EIATTR_CUDA_API_VERSION
	.align		4
        /*0000*/ 	.byte	0x04, 0x37
        /*0002*/ 	.short	(.L_16 - .L_15)
.L_15:
        /*0004*/ 	.word	0x00000082


	//----- nvinfo : EIATTR_KPARAM_INFO
	.align		4
.L_16:
        /*0008*/ 	.byte	0x04, 0x17
        /*000a*/ 	.short	(.L_18 - .L_17)
.L_17:
        /*000c*/ 	.word	0x00000000
        /*0010*/ 	.short	0x0003
        /*0012*/ 	.short	0x0014
        /*0014*/ 	.byte	0x00, 0xf0, 0x11, 0x00


	//----- nvinfo : EIATTR_KPARAM_INFO
	.align		4
.L_18:
        /*0018*/ 	.byte	0x04, 0x17
        /*001a*/ 	.short	(.L_20 - .L_19)
.L_19:
        /*001c*/ 	.word	0x00000000
        /*0020*/ 	.short	0x0002
        /*0022*/ 	.short	0x0010
        /*0024*/ 	.byte	0x00, 0xf0, 0x11, 0x00


	//----- nvinfo : EIATTR_KPARAM_INFO
	.align		4
.L_20:
        /*0028*/ 	.byte	0x04, 0x17
        /*002a*/ 	.short	(.L_22 - .L_21)
.L_21:
        /*002c*/ 	.word	0x00000000
        /*0030*/ 	.short	0x0001
        /*0032*/ 	.short	0x0008
        /*0034*/ 	.byte	0x00, 0xf0, 0x21, 0x00


	//----- nvinfo : EIATTR_KPARAM_INFO
	.align		4
.L_22:
        /*0038*/ 	.byte	0x04, 0x17
        /*003a*/ 	.short	(.L_24 - .L_23)
.L_23:
        /*003c*/ 	.word	0x00000000
        /*0040*/ 	.short	0x0000
        /*0042*/ 	.short	0x0000
        /*0044*/ 	.byte	0x00, 0xf5, 0x21, 0x00


	//----- nvinfo : EIATTR_SPARSE_MMA_MASK
	.align		4
.L_24:
        /*0048*/ 	.byte	0x03, 0x50
        /*004a*/ 	.short	0x0000


	//----- nvinfo : EIATTR_MAXREG_COUNT
	.align		4
        /*004c*/ 	.byte	0x03, 0x1b
        /*004e*/ 	.short	0x00ff


	//----- nvinfo : EIATTR_MERCURY_ISA_VERSION
	.align		4
        /*0050*/ 	.byte	0x03, 0x5f
        /*0052*/ 	.short	0x0101


	//----- nvinfo : EIATTR_VRC_CTA_INIT_COUNT
	.align		4
        /*0054*/ 	.byte	0x02, 0x4a
	.zero		1
	.zero		1


	//----- nvinfo : EIATTR_EXIT_INSTR_OFFSETS
	.align		4
        /*0058*/ 	.byte	0x04, 0x1c
        /*005a*/ 	.short	(.L_26 - .L_25)


	//   ....[0]....
.L_25:
        /*005c*/ 	.word	0x00000040


	//   ....[1]....
        /*0060*/ 	.word	0x00000640


	//----- nvinfo : EIATTR_CBANK_PARAM_SIZE
	.align		4
.L_26:
        /*0064*/ 	.byte	0x03, 0x19
        /*0066*/ 	.short	0x0018


	//----- nvinfo : EIATTR_PARAM_CBANK
	.align		4
        /*0068*/ 	.byte	0x04, 0x0a
        /*006a*/ 	.short	(.L_28 - .L_27)
	.align		4
.L_27:
        /*006c*/ 	.word	index@(.nv.constant0._Z8MyKernelPPfmii)
        /*0070*/ 	.short	0x0380
        /*0072*/ 	.short	0x0018


	//----- nvinfo : EIATTR_SW_WAR
	.align		4
.L_28:
        /*0074*/ 	.byte	0x04, 0x36
        /*0076*/ 	.short	(.L_30 - .L_29)
.L_29:
        /*0078*/ 	.word	0x00000008
.L_30:


//--------------------- .nv.callgraph             --------------------------
	.section	.nv.callgraph,"",@"SHT_CUDA_CALLGRAPH"
	.align	4
	.sectionentsize	8
	.align		4
        /*0000*/ 	.word	0x00000000
	.align		4
        /*0004*/ 	.word	0xffffffff
	.align		4
        /*0008*/ 	.word	0x00000000
	.align		4
        /*000c*/ 	.word	0xfffffffe
	.align		4
        /*0010*/ 	.word	0x00000000
	.align		4
        /*0014*/ 	.word	0xfffffffd
	.align		4
        /*0018*/ 	.word	0x00000000
	.align		4
        /*001c*/ 	.word	0xfffffffc


//--------------------- .nv.constant4             --------------------------
	.section	.nv.constant4,"a",@progbits
	.align	8
	.align		8
.nv.constant4:
        /*0000*/ 	.dword	precalc_xorwow_matrix
	.align		8
        /*0008*/ 	.dword	precalc_xorwow_offset_matrix
	.align		8
        /*0010*/ 	.dword	mrg32k3aM1
	.align		8
        /*0018*/ 	.dword	mrg32k3aM2
	.align		8
        /*0020*/ 	.dword	mrg32k3aM1SubSeq
	.align		8
        /*0028*/ 	.dword	mrg32k3aM2SubSeq
	.align		8
        /*0030*/ 	.dword	mrg32k3aM1Seq
	.align		8
        /*0038*/ 	.dword	mrg32k3aM2Seq


//--------------------- .nv.constant3             --------------------------
	.section	.nv.constant3,"a",@progbits
	.align	8
.nv.constant3:
	.type		__cr_lgamma_table,@object
	.size		__cr_lgamma_table,(.L_8 - __cr_lgamma_table)
__cr_lgamma_table:
        /*0000*/ 	.byte	0x00, 0x00, 0x00, 0x00, 0x00, 0x00, 0x00, 0x00, 0x00, 0x00, 0x00, 0x00, 0x00, 0x00, 0x00, 0x00
        /*0010*/ 	.byte	0xef, 0x39, 0xfa, 0xfe, 0x42, 0x2e, 0xe6, 0x3f, 0x02, 0x20, 0x2a, 0xfa, 0x0b, 0xab, 0xfc, 0x3f
        /*0020*/ 	.byte	0xf9, 0x2c, 0x92, 0x7c, 0xa7, 0x6c, 0x09, 0x40, 0xc9, 0x79, 0x44, 0x3c, 0x64, 0x26, 0x13, 0x40
        /*0030*/ 	.byte	0xca, 0x01, 0xcf, 0x3a, 0x27, 0x51, 0x1a, 0x40, 0x30, 0xcc, 0x2d, 0xf3, 0xe1, 0x0c, 0x21, 0x40
        /*0040*/ 	.byte	0x0d, 0xb7, 0xfc, 0x82, 0x8e, 0x35, 0x25, 0x40
.L_8:


//--------------------- .text._Z8MyKernelPPfmii   --------------------------
	.section	.text._Z8MyKernelPPfmii,"ax",@progbits
	.align	128
        .global         _Z8MyKernelPPfmii
        .type           _Z8MyKernelPPfmii,@function
        .size           _Z8MyKernelPPfmii,(.L_x_7 - _Z8MyKernelPPfmii)
        .other          _Z8MyKernelPPfmii,@"STO_CUDA_ENTRY STV_DEFAULT"
_Z8MyKernelPPfmii:
.text._Z8MyKernelPPfmii:
[----:B------:R-:W-:Y:S08]  /*0000*/  LDC R1, c[0x0][0x37c] ;  /* 0x0000df00ff017b82 */ /* 0x000ff00000000800 */
[----:B------:R-:W0:Y:S02]  /*0010*/  LDC.64 R2, c[0x0][0x390] ;  /* 0x0000e400ff027b82 */ /* 0x000e240000000a00 */
[----:B0-----:R-:W-:-:S04]  /*0020*/  VIMNMX R0, PT, PT, R3, R2, PT ;  /* 0x0000000203007248 */ /* 0x001fc80003fe0100 */
[----:B------:R-:W-:-:S13]  /*0030*/  ISETP.GE.AND P0, PT, R0, 0x1, PT ;  /* 0x000000010000780c */ /* 0x000fda0003f06270 */
[----:B------:R-:W-:Y:S05]  /*0040*/  @!P0 EXIT ;  /* 0x000000000000894d */ /* 0x000fea0003800000 */
[----:B------:R-:W0:Y:S01]  /*0050*/  LDCU.64 UR6, c[0x0][0x380] ;  /* 0x00007000ff0677ac */ /* 0x000e220008000a00 */
[----:B------:R-:W-:Y:S01]  /*0060*/  LOP3.LUT R12, R2, 0x7, RZ, 0xc0, !PT ;  /* 0x00000007020c7812 */ /* 0x000fe200078ec0ff */
[----:B------:R-:W-:Y:S01]  /*0070*/  IMAD.MOV.U32 R4, RZ, RZ, RZ ;  /* 0x000000ffff047224 */ /* 0x000fe200078e00ff */
[----:B------:R-:W1:Y:S03]  /*0080*/  LDCU.64 UR8, c[0x0][0x358] ;  /* 0x00006b00ff0877ac */ /* 0x000e660008000a00 */
[----:B------:R-:W-:Y:S01]  /*0090*/  VIADD R0, R12, 0xffffffff ;  /* 0xffffffff0c007836 */ /* 0x000fe20000000000 */
[----:B------:R-:W-:-:S04]  /*00a0*/  UMOV UR4, URZ ;  /* 0x000000ff00047c82 */ /* 0x000fc80008000000 */
[----:B------:R-:W-:Y:S02]  /*00b0*/  ISETP.GE.U32.AND P0, PT, R0, 0x3, PT ;  /* 0x000000030000780c */ /* 0x000fe40003f06070 */
[C---:B------:R-:W-:Y:S02]  /*00c0*/  LOP3.LUT R0, R2.reuse, 0x7ffffff8, RZ, 0xc0, !PT ;  /* 0x7ffffff802007812 */ /* 0x040fe400078ec0ff */
[----:B------:R-:W-:Y:S01]  /*00d0*/  LOP3.LUT R2, R2, 0x3, RZ, 0xc0, !PT ;  /* 0x0000000302027812 */ /* 0x000fe200078ec0ff */
[----:B0-----:R-:W-:Y:S02]  /*00e0*/  UIADD3 UR6, UP0, UPT, UR6, 0x10, URZ ;  /* 0x0000001006067890 */ /* 0x001fe4000ff1e0ff */
[----:B------:R-:W-:Y:S02]  /*00f0*/  IMAD.MOV R3, RZ, RZ, -R0 ;  /* 0x000000ffff037224 */ /* 0x000fe400078e0a00 */
[----:B-1----:R-:W-:-:S12]  /*0100*/  UIADD3.X UR7, UPT, UPT, URZ, UR7, URZ, UP0, !UPT ;  /* 0x00000007ff077290 */ /* 0x002fd800087fe4ff */
.L_x_5:
[----:B0-----:R-:W0:Y:S01]  /*0110*/  LDC.64 R10, c[0x0][0x390] ;  /* 0x0000e400ff0a7b82 */ /* 0x001e220000000a00 */
[----:B-1----:R-:W-:Y:S01]  /*0120*/  IMAD.U32 R5, RZ, RZ, UR4 ;  /* 0x00000004ff057e24 */ /* 0x002fe2000f8e00ff */
[----:B------:R-:W-:Y:S01]  /*0130*/  UIADD3 UR4, UPT, UPT, UR4, 0x1, URZ ;  /* 0x0000000104047890 */ /* 0x000fe2000fffe0ff */
[----:B0-----:R-:W-:-:S05]  /*0140*/  ISETP.GE.U32.AND P2, PT, R10, 0x8, PT ;  /* 0x000000080a00780c */ /* 0x001fca0003f46070 */
[----:B------:R-:W-:Y:S01]  /*0150*/  ISETP.NE.AND P1, PT, R11, UR4, PT ;  /* 0x000000040b007c0c */ /* 0x000fe2000bf25270 */
[----:B------:R-:W-:-:S07]  /*0160*/  IMAD.MOV.U32 R11, RZ, RZ, RZ ;  /* 0x000000ffff0b7224 */ /* 0x000fce00078e00ff */
[----:B------:R-:W-:Y:S05]  /*0170*/  @!P2 BRA `(.L_x_0) ;  /* 0x000000000094a947 */ /* 0x000fea0003800000 */
[----:B------:R-:W0:Y:S01]  /*0180*/  LDC.64 R22, c[0x0][0x388] ;  /* 0x0000e200ff167b82 */ /* 0x000e220000000a00 */
[----:B------:R-:W-:Y:S01]  /*0190*/  MOV R8, R3 ;  /* 0x0000000300087202 */ /* 0x000fe20000000f00 */
[----:B0-----:R-:W-:-:S04]  /*01a0*/  IMAD.WIDE.U32 R6, R5, R22, UR6 ;  /* 0x0000000605067e25 */ /* 0x001fc8000f8e0016 */
[----:B------:R-:W-:Y:S02]  /*01b0*/  IMAD R23, R5, R23, R7 ;  /* 0x0000001705177224 */ /* 0x000fe400078e0207 */
[----:B------:R-:W-:-:S07]  /*01c0*/  IMAD.MOV.U32 R14, RZ, RZ, R6 ;  /* 0x000000ffff0e7224 */ /* 0x000fce00078e0006 */
.L_x_1:
[C---:B-1----:R-:W-:Y:S01]  /*01d0*/  VIADD R6, R4.reuse, 0x1 ;  /* 0x0000000104067836 */ /* 0x042fe20000000000 */
[----:B------:R-:W-:Y:S01]  /*01e0*/  I2FP.F32.S32 R9, R4 ;  /* 0x0000000400097245 */ /* 0x000fe20000201400 */
[C---:B------:R-:W-:Y:S01]  /*01f0*/  VIADD R7, R4.reuse, 0x2 ;  /* 0x0000000204077836 */ /* 0x040fe20000000000 */
[----:B------:R-:W-:Y:S01]  /*0200*/  IADD3 R21, PT, PT, R4, 0x7, RZ ;  /* 0x0000000704157810 */ /* 0x000fe20007ffe0ff */
[----:B------:R-:W-:Y:S01]  /*0210*/  VIADD R8, R8, 0x8 ;  /* 0x0000000808087836 */ /* 0x000fe20000000000 */
[----:B------:R-:W-:Y:S01]  /*0220*/  I2FP.F32.S32 R11, R6 ;  /* 0x00000006000b7245 */ /* 0x000fe20000201400 */
[----:B------:R-:W-:Y:S01]  /*0230*/  IMAD.MOV.U32 R6, RZ, RZ, R14 ;  /* 0x000000ffff067224 */ /* 0x000fe200078e000e */
[----:B------:R-:W-:Y:S01]  /*0240*/  I2FP.F32.S32 R13, R7 ;  /* 0x00000007000d7245 */ /* 0x000fe20000201400 */
[----:B------:R-:W-:Y:S01]  /*0250*/  VIADD R14, R4, 0x3 ;  /* 0x00000003040e7836 */ /* 0x000fe20000000000 */
[----:B------:R-:W-:Y:S01]  /*0260*/  ISETP.NE.AND P2, PT, R8, RZ, PT ;  /* 0x000000ff0800720c */ /* 0x000fe20003f45270 */
[C---:B------:R-:W-:Y:S01]  /*0270*/  VIADD R16, R4.reuse, 0x4 ;  /* 0x0000000404107836 */ /* 0x040fe20000000000 */
[----:B------:R-:W-:Y:S01]  /*0280*/  MOV R7, R23 ;  /* 0x0000001700077202 */ /* 0x000fe20000000f00 */
[C---:B------:R-:W-:Y:S01]  /*0290*/  VIADD R18, R4.reuse, 0x5 ;  /* 0x0000000504127836 */ /* 0x040fe20000000000 */
[----:B------:R-:W-:Y:S01]  /*02a0*/  I2FP.F32.S32 R15, R14 ;  /* 0x0000000e000f7245 */ /* 0x000fe20000201400 */
[C---:B------:R-:W-:Y:S01]  /*02b0*/  VIADD R20, R4.reuse, 0x6 ;  /* 0x0000000604147836 */ /* 0x040fe20000000000 */
[----:B------:R-:W-:Y:S01]  /*02c0*/  I2FP.F32.S32 R17, R16 ;  /* 0x0000001000117245 */ /* 0x000fe20000201400 */
[----:B------:R0:W-:Y:S01]  /*02d0*/  STG.E desc[UR8][R6.64+-0x10], R9 ;  /* 0xfffff00906007986 */ /* 0x0001e2000c101908 */
[----:B------:R-:W-:Y:S01]  /*02e0*/  I2FP.F32.S32 R19, R18 ;  /* 0x0000001200137245 */ /* 0x000fe20000201400 */
[----:B------:R-:W-:Y:S01]  /*02f0*/  VIADD R4, R4, 0x8 ;  /* 0x0000000804047836 */ /* 0x000fe20000000000 */
[----:B------:R-:W-:Y:S01]  /*0300*/  I2FP.F32.S32 R21, R21 ;  /* 0x0000001500157245 */ /* 0x000fe20000201400 */
[----:B------:R1:W-:Y:S01]  /*0310*/  STG.E desc[UR8][R6.64+-0xc], R11 ;  /* 0xfffff40b06007986 */ /* 0x0003e2000c101908 */
[----:B------:R-:W-:-:S03]  /*0320*/  IADD3 R14, P3, PT, R6, 0x20, RZ ;  /* 0x00000020060e7810 */ /* 0x000fc60007f7e0ff */
[----:B------:R1:W-:Y:S02]  /*0330*/  STG.E desc[UR8][R6.64+-0x8], R13 ;  /* 0xfffff80d06007986 */ /* 0x0003e4000c101908 */
[----:B------:R-:W-:Y:S01]  /*0340*/  IMAD.X R23, RZ, RZ, R7, P3 ;  /* 0x000000ffff177224 */ /* 0x000fe200018e0607 */
[----:B0-----:R-:W-:Y:S01]  /*0350*/  I2FP.F32.S32 R9, R20 ;  /* 0x0000001400097245 */ /* 0x001fe20000201400 */
[----:B------:R1:W-:Y:S04]  /*0360*/  STG.E desc[UR8][R6.64+-0x4], R15 ;  /* 0xfffffc0f06007986 */ /* 0x0003e8000c101908 */
[----:B------:R1:W-:Y:S04]  /*0370*/  STG.E desc[UR8][R6.64], R17 ;  /* 0x0000001106007986 */ /* 0x0003e8000c101908 */
[----:B------:R1:W-:Y:S04]  /*0380*/  STG.E desc[UR8][R6.64+0x4], R19 ;  /* 0x0000041306007986 */ /* 0x0003e8000c101908 */
[----:B------:R1:W-:Y:S04]  /*0390*/  STG.E desc[UR8][R6.64+0x8], R9 ;  /* 0x0000080906007986 */ /* 0x0003e8000c101908 */
[----:B------:R1:W-:Y:S01]  /*03a0*/  STG.E desc[UR8][R6.64+0xc], R21 ;  /* 0x00000c1506007986 */ /* 0x0003e2000c101908 */
[----:B------:R-:W-:Y:S05]  /*03b0*/  @P2 BRA `(.L_x_1) ;  /* 0xfffffffc00842947 */ /* 0x000fea000383ffff */
[----:B-1----:R-:W-:-:S07]  /*03c0*/  IMAD.MOV.U32 R11, RZ, RZ, R0 ;  /* 0x000000ffff0b7224 */ /* 0x002fce00078e0000 */
.L_x_0:
[----:B------:R-:W-:-:S13]  /*03d0*/  ISETP.NE.AND P2, PT, R12, RZ, PT ;  /* 0x000000ff0c00720c */ /* 0x000fda0003f45270 */
[----:B------:R-:W-:Y:S05]  /*03e0*/  @!P2 BRA `(.L_x_2) ;  /* 0x000000000090a947 */ /* 0x000fea0003800000 */
[----:B------:R-:W0:Y:S01]  /*03f0*/  LDC.64 R6, c[0x0][0x380] ;  /* 0x0000e000ff067b82 */ /* 0x000e220000000a00 */
[----:B------:R-:W-:-:S07]  /*0400*/  ISETP.NE.AND P2, PT, R2, RZ, PT ;  /* 0x000000ff0200720c */ /* 0x000fce0003f45270 */
[----:B------:R-:W0:Y:S02]  /*0410*/  LDC.64 R8, c[0x0][0x388] ;  /* 0x0000e200ff087b82 */ /* 0x000e240000000a00 */
[----:B0-----:R-:W-:-:S04]  /*0420*/  IMAD.WIDE.U32 R6, R5, R8, R6 ;  /* 0x0000000805067225 */ /* 0x001fc800078e0006 */
[----:B------:R-:W-:Y:S01]  /*0430*/  IMAD R7, R5, R9, R7 ;  /* 0x0000000905077224 */ /* 0x000fe200078e0207 */
[----:B------:R-:W-:Y:S06]  /*0440*/  @!P0 BRA `(.L_x_3) ;  /* 0x0000000000388947 */ /* 0x000fec0003800000 */
[C---:B------:R-:W-:Y:S01]  /*0450*/  VIADD R14, R4.reuse, 0x2 ;  /* 0x00000002040e7836 */ /* 0x040fe20000000000 */
[C---:B------:R-:W-:Y:S01]  /*0460*/  IADD3 R13, PT, PT, R4.reuse, 0x1, RZ ;  /* 0x00000001040d7810 */ /* 0x040fe20007ffe0ff */
[C---:B------:R-:W-:Y:S01]  /*0470*/  VIADD R16, R4.reuse, 0x3 ;  /* 0x0000000304107836 */ /* 0x040fe20000000000 */
[----:B------:R-:W-:Y:S01]  /*0480*/  I2FP.F32.S32 R5, R4 ;  /* 0x0000000400057245 */ /* 0x000fe20000201400 */
[C---:B------:R-:W-:Y:S01]  /*0490*/  IMAD.WIDE.U32 R8, R11.reuse, 0x4, R6 ;  /* 0x000000040b087825 */ /* 0x040fe200078e0006 */
[----:B------:R-:W-:Y:S02]  /*04a0*/  I2FP.F32.S32 R13, R13 ;  /* 0x0000000d000d7245 */ /* 0x000fe40000201400 */
[----:B------:R-:W-:Y:S01]  /*04b0*/  I2FP.F32.S32 R15, R14 ;  /* 0x0000000e000f7245 */ /* 0x000fe20000201400 */
[----:B------:R-:W-:Y:S01]  /*04c0*/  VIADD R4, R4, 0x4 ;  /* 0x0000000404047836 */ /* 0x000fe20000000000 */
[----:B------:R-:W-:Y:S01]  /*04d0*/  I2FP.F32.S32 R17, R16 ;  /* 0x0000001000117245 */ /* 0x000fe20000201400 */
[----:B------:R0:W-:Y:S01]  /*04e0*/  STG.E desc[UR8][R8.64], R5 ;  /* 0x0000000508007986 */ /* 0x0001e2000c101908 */
[----:B------:R-:W-:-:S03]  /*04f0*/  VIADD R11, R11, 0x4 ;  /* 0x000000040b0b7836 */ /* 0x000fc60000000000 */
[----:B------:R0:W-:Y:S04]  /*0500*/  STG.E desc[UR8][R8.64+0x4], R13 ;  /* 0x0000040d08007986 */ /* 0x0001e8000c101908 */
[----:B------:R0:W-:Y:S04]  /*0510*/  STG.E desc[UR8][R8.64+0x8], R15 ;  /* 0x0000080f08007986 */ /* 0x0001e8000c101908 */
[----:B------:R0:W-:Y:S02]  /*0520*/  STG.E desc[UR8][R8.64+0xc], R17 ;  /* 0x00000c1108007986 */ /* 0x0001e4000c101908 */
.L_x_3:
[----:B------:R-:W-:Y:S05]  /*0530*/  @!P2 BRA `(.L_x_2) ;  /* 0x00000000003ca947 */ /* 0x000fea0003800000 */
[----:B------:R-:W-:Y:S02]  /*0540*/  ISETP.NE.AND P2, PT, R2, 0x1, PT ;  /* 0x000000010200780c */ /* 0x000fe40003f45270 */
[----:B------:R-:W-:-:S11]  /*0550*/  LOP3.LUT P3, RZ, R10, 0x1, RZ, 0xc0, !PT ;  /* 0x000000010aff7812 */ /* 0x000fd6000786c0ff */
[----:B------:R-:W-:Y:S05]  /*0560*/  @!P2 BRA `(.L_x_4) ;  /* 0x000000000020a947 */ /* 0x000fea0003800000 */
[C---:B------:R-:W-:Y:S01]  /*0570*/  IADD3 R10, PT, PT, R4.reuse, 0x1, RZ ;  /* 0x00000001040a7810 */ /* 0x040fe20007ffe0ff */
[C---:B0-----:R-:W-:Y:S01]  /*0580*/  IMAD.WIDE.U32 R8, R11.reuse, 0x4, R6 ;  /* 0x000000040b087825 */ /* 0x041fe200078e0006 */
[----:B------:R-:W-:Y:S02]  /*0590*/  I2FP.F32.S32 R5, R4 ;  /* 0x0000000400057245 */ /* 0x000fe40000201400 */
[----:B------:R-:W-:Y:S01]  /*05a0*/  I2FP.F32.S32 R13, R10 ;  /* 0x0000000a000d7245 */ /* 0x000fe20000201400 */
[----:B------:R-:W-:Y:S02]  /*05b0*/  VIADD R4, R4, 0x2 ;  /* 0x0000000204047836 */ /* 0x000fe40000000000 */
[----:B------:R1:W-:Y:S01]  /*05c0*/  STG.E desc[UR8][R8.64], R5 ;  /* 0x0000000508007986 */ /* 0x0003e2000c101908 */
[----:B------:R-:W-:-:S03]  /*05d0*/  VIADD R11, R11, 0x2 ;  /* 0x000000020b0b7836 */ /* 0x000fc60000000000 */
[----:B------:R1:W-:Y:S04]  /*05e0*/  STG.E desc[UR8][R8.64+0x4], R13 ;  /* 0x0000040d08007986 */ /* 0x0003e8000c101908 */
.L_x_4:
[----:B------:R-:W-:Y:S01]  /*05f0*/  @P3 IMAD.WIDE.U32 R6, R11, 0x4, R6 ;  /* 0x000000040b063825 */ /* 0x000fe200078e0006 */
[----:B01----:R-:W-:-:S03]  /*0600*/  @P3 I2FP.F32.S32 R5, R4 ;  /* 0x0000000400053245 */ /* 0x003fc60000201400 */
[----:B------:R-:W-:Y:S02]  /*0610*/  @P3 VIADD R4, R4, 0x1 ;  /* 0x0000000104043836 */ /* 0x000fe40000000000 */
[----:B------:R1:W-:Y:S05]  /*0620*/  @P3 STG.E desc[UR8][R6.64], R5 ;  /* 0x0000000506003986 */ /* 0x0003ea000c101908 */
.L_x_2:
[----:B------:R-:W-:Y:S05]  /*0630*/  @P1 BRA `(.L_x_5) ;  /* 0xfffffff800b41947 */ /* 0x000fea000383ffff */
[----:B------:R-:W-:Y:S05]  /*0640*/  EXIT ;  /* 0x000000000000794d */ /* 0x000fea0003800000 */
.L_x_6:
[----:B------:R-:W-:-:S00]  /*0650*/  BRA `(.L_x_6) ;  /* 0xfffffffc00fc7947 */ /* 0x000fc0000383ffff */
[----:B------:R-:W-:-:S00]  /*0660*/  NOP ;  /* 0x0000000000007918 */ /* 0x000fc00000000000 */
        /* <DEDUP_REMOVED lines=9> */
.L_x_7:


//--------------------- .nv.global.init           --------------------------
	.section	.nv.global.init,"aw",@progbits
	.align	4
.nv.global.init:
	.type		mrg32k3aM1SubSeq,@object
	.size		mrg32k3aM1SubSeq,(mrg32k3aM2SubSeq - mrg32k3aM1SubSeq)
mrg32k3aM1SubSeq:
        /*0000*/ 	.byte	0x0b, 0xcc, 0xee, 0x04, 0x73, 0x29, 0x8b, 0x6f, 0xf6, 0x53, 0x03, 0xf6, 0x23, 0xf6, 0xea, 0xda
        /* <DEDUP_REMOVED lines=125> */
	.type		mrg32k3aM2SubSeq,@object
	.size		mrg32k3aM2SubSeq,(mrg32k3aM1 - mrg32k3aM2SubSeq)
mrg32k3aM2SubSeq:
        /* <DEDUP_REMOVED lines=126> */
	.type		mrg32k3aM1,@object
	.size		mrg32k3aM1,(mrg32k3aM1Seq - mrg32k3aM1)
mrg32k3aM1:
        /* <DEDUP_REMOVED lines=144> */
	.type		mrg32k3aM1Seq,@object
	.size		mrg32k3aM1Seq,(mrg32k3aM2 - mrg32k3aM1Seq)
mrg32k3aM1Seq:
        /* <DEDUP_REMOVED lines=144> */
	.type		mrg32k3aM2,@object
	.size		mrg32k3aM2,(mrg32k3aM2Seq - mrg32k3aM2)
mrg32k3aM2:
        /* <DEDUP_REMOVED lines=144> */
	.type		mrg32k3aM2Seq,@object
	.size		mrg32k3aM2Seq,(precalc_xorwow_matrix - mrg32k3aM2Seq)
mrg32k3aM2Seq:
        /* <DEDUP_REMOVED lines=144> */
	.type		precalc_xorwow_matrix,@object
	.size		precalc_xorwow_matrix,(precalc_xorwow_offset_matrix - precalc_xorwow_matrix)
precalc_xorwow_matrix:
        /* <DEDUP_REMOVED lines=6400> */
	.type		precalc_xorwow_offset_matrix,@object
	.size		precalc_xorwow_offset_matrix,(.L_1 - precalc_xorwow_offset_matrix)
precalc_xorwow_offset_matrix:
        /* <DEDUP_REMOVED lines=6400> */
.L_1:


//--------------------- .nv.shared.reserved.0     --------------------------
	.section	.nv.shared.reserved.0,"aw",@nobits
	.weak		__nv_reservedSMEM_offset_0_alias
	.size		__nv_reservedSMEM_offset_0_alias, 0, 64
	.other		__nv_reservedSMEM_offset_0_alias,@"STO_CUDA_RESERVED_SHARED STV_DEFAULT"
__nv_reservedSMEM_offset_0_alias:
	.zero		0
	.zero		64


//--------------------- .nv.constant0._Z8MyKernelPPfmii --------------------------
	.section	.nv.constant0._Z8MyKernelPPfmii,"a",@progbits
	.sectionflags	@""
	.align	4
.nv.constant0._Z8MyKernelPPfmii:
	.zero		920


//--------------------- SYMBOLS --------------------------

	.type		.nv.reservedSmem.offset0,@object
	.size		.nv.reservedSmem.offset0,0x4
